	.headerflags	@"EF_CUDA_TEXMODE_UNIFIED EF_CUDA_64BIT_ADDRESS EF_CUDA_ACCELERATORS EF_CUDA_SM90 EF_CUDA_VIRTUAL_SM(EF_CUDA_SM90)"
	.elftype	@"ET_EXEC"


//--------------------- .nv.info                  --------------------------
	.section	.nv.info,"",@"SHT_CUDA_INFO"
	.align	4


	//----- nvinfo : EIATTR_REGCOUNT
	.align		4
        /*0000*/ 	.byte	0x04, 0x2f
        /*0002*/ 	.short	(.L_1 - .L_0)
	.align		4
.L_0:
        /*0004*/ 	.word	index@(triton_poi_fused_reflection_pad2d_0)
        /*0008*/ 	.word	0x0000000d


	//----- nvinfo : EIATTR_MIN_STACK_SIZE
	.align		4
.L_1:
        /*000c*/ 	.byte	0x04, 0x12
        /*000e*/ 	.short	(.L_3 - .L_2)
	.align		4
.L_2:
        /*0010*/ 	.word	index@(triton_poi_fused_reflection_pad2d_0)
        /*0014*/ 	.word	0x00000000


	//----- nvinfo : EIATTR_FRAME_SIZE
	.align		4
.L_3:
        /*0018*/ 	.byte	0x04, 0x11
        /*001a*/ 	.short	(.L_5 - .L_4)
	.align		4
.L_4:
        /*001c*/ 	.word	index@(triton_poi_fused_reflection_pad2d_0)
        /*0020*/ 	.word	0x00000000


	//----- nvinfo : EIATTR_MIN_STACK_SIZE
	.align		4
.L_5:
        /*0024*/ 	.byte	0x04, 0x12
        /*0026*/ 	.short	(.L_7 - .L_6)
	.align		4
.L_6:
        /*0028*/ 	.word	index@(triton_poi_fused_reflection_pad2d_0)
        /*002c*/ 	.word	0x00000000
.L_7:


//--------------------- .nv.info.triton_poi_fused_reflection_pad2d_0 --------------------------
	.section	.nv.info.triton_poi_fused_reflection_pad2d_0,"",@"SHT_CUDA_INFO"
	.sectionflags	@""
	.align	4


	//----- nvinfo : EIATTR_CUDA_API_VERSION
	.align		4
        /*0000*/ 	.byte	0x04, 0x37
        /*0002*/ 	.short	(.L_9 - .L_8)
.L_8:
        /*0004*/ 	.word	0x0000007c


	//----- nvinfo : EIATTR_KPARAM_INFO
	.align		4
.L_9:
        /*0008*/ 	.byte	0x04, 0x17
        /*000a*/ 	.short	(.L_11 - .L_10)
.L_10:
        /*000c*/ 	.word	0x00000000
        /*0010*/ 	.short	0x0002
        /*0012*/ 	.short	0x0010
        /*0014*/ 	.byte	0x00, 0xf0, 0x11, 0x00


	//----- nvinfo : EIATTR_KPARAM_INFO
	.align		4
.L_11:
        /*0018*/ 	.byte	0x04, 0x17
        /*001a*/ 	.short	(.L_13 - .L_12)
.L_12:
        /*001c*/ 	.word	0x00000000
        /*0020*/ 	.short	0x0001
        /*0022*/ 	.short	0x0008
        /*0024*/ 	.byte	0x00, 0xf4, 0x21, 0x00


	//----- nvinfo : EIATTR_KPARAM_INFO
	.align		4
.L_13:
        /*0028*/ 	.byte	0x04, 0x17
        /*002a*/ 	.short	(.L_15 - .L_14)
.L_14:
        /*002c*/ 	.word	0x00000000
        /*0030*/ 	.short	0x0000
        /*0032*/ 	.short	0x0000
        /*0034*/ 	.byte	0x00, 0xf4, 0x21, 0x00


	//----- nvinfo : EIATTR_SPARSE_MMA_MASK
	.align		4
.L_15:
        /*0038*/ 	.byte	0x03, 0x50
        /*003a*/ 	.short	0x0000


	//----- nvinfo : EIATTR_MAXREG_COUNT
	.align		4
        /*003c*/ 	.byte	0x03, 0x1b
        /*003e*/ 	.short	0x00ff


	//----- nvinfo : EIATTR_EXIT_INSTR_OFFSETS
	.align		4
        /*0040*/ 	.byte	0x04, 0x1c
        /*0042*/ 	.short	(.L_17 - .L_16)


	//   ....[0]....
.L_16:
        /*0044*/ 	.word	0x00000360


	//   ....[1]....
        /*0048*/ 	.word	0x00000380


	//----- nvinfo : EIATTR_REQNTID
	.align		4
.L_17:
        /*004c*/ 	.byte	0x04, 0x10
        /*004e*/ 	.short	(.L_19 - .L_18)
.L_18:
        /*0050*/ 	.word	0x00000080
        /*0054*/ 	.word	0x00000001
        /*0058*/ 	.word	0x00000001


	//----- nvinfo : EIATTR_CBANK_PARAM_SIZE
	.align		4
.L_19:
        /*005c*/ 	.byte	0x03, 0x19
        /*005e*/ 	.short	0x0014


	//----- nvinfo : EIATTR_PARAM_CBANK
	.align		4
        /*0060*/ 	.byte	0x04, 0x0a
        /*0062*/ 	.short	(.L_21 - .L_20)
	.align		4
.L_20:
        /*0064*/ 	.word	index@(.nv.constant0.triton_poi_fused_reflection_pad2d_0)
        /*0068*/ 	.short	0x0210
        /*006a*/ 	.short	0x0014


	//----- nvinfo : EIATTR_SW_WAR
	.align		4
.L_21:
        /*006c*/ 	.byte	0x04, 0x36
        /*006e*/ 	.short	(.L_23 - .L_22)
.L_22:
        /*0070*/ 	.word	0x00000008
.L_23:


//--------------------- .nv.callgraph             --------------------------
	.section	.nv.callgraph,"",@"SHT_CUDA_CALLGRAPH"
	.align	4
	.sectionentsize	8
	.align		4
        /*0000*/ 	.word	0x00000000
	.align		4
        /*0004*/ 	.word	0xffffffff
	.align		4
        /*0008*/ 	.word	0x00000000
	.align		4
        /*000c*/ 	.word	0xfffffffe
	.align		4
        /*0010*/ 	.word	0x00000000
	.align		4
        /*0014*/ 	.word	0xfffffffd
	.align		4
        /*0018*/ 	.word	0x00000000
	.align		4
        /*001c*/ 	.word	0xfffffffc


//--------------------- .text.triton_poi_fused_reflection_pad2d_0 --------------------------
	.section	.text.triton_poi_fused_reflection_pad2d_0,"ax",@progbits
	.align	128
        .global         triton_poi_fused_reflection_pad2d_0
        .type           triton_poi_fused_reflection_pad2d_0,@function
        .size           triton_poi_fused_reflection_pad2d_0,(.L_x_1 - triton_poi_fused_reflection_pad2d_0)
        .other          triton_poi_fused_reflection_pad2d_0,@"STO_CUDA_ENTRY STV_DEFAULT"
triton_poi_fused_reflection_pad2d_0:
.text.triton_poi_fused_reflection_pad2d_0:
[----:B------:R-:W0:Y:S02]  /*0000*/  LDC R1, c[0x0][0x28] ;  /* 0x00000a00ff017b82 */ /* 0x000e240000000800 */
[----:B------:R-:W1:Y:S01]  /*0010*/  S2R R0, SR_TID.X ;  /* 0x0000000000007919 */ /* 0x000e620000002100 */
[----:B------:R-:W-:Y:S01]  /*0020*/  ULDC.64 UR4, c[0x0][0x210] ;  /* 0x0000840000047ab9 */ /* 0x000fe20000000a00 */
[----:B------:R-:W2:Y:S01]  /*0030*/  S2R R5, SR_CTAID.X ;  /* 0x0000000000057919 */ /* 0x000ea20000002500 */
[----:B-1----:R-:W-:Y:S01]  /*0040*/  IMAD.SHL.U32 R0, R0, 0x2, RZ ;  /* 0x0000000200007824 */ /* 0x002fe200078e00ff */
[----:B--2---:R-:W-:-:S04]  /*0050*/  SHF.R.S32.HI R3, RZ, 0x17, R5 ;  /* 0x00000017ff037819 */ /* 0x004fc80000011405 */
[----:B------:R-:W-:Y:S02]  /*0060*/  LOP3.LUT R0, R0, 0xfe, RZ, 0xc0, !PT ;  /* 0x000000fe00007812 */ /* 0x000fe400078ec0ff */
[----:B------:R-:W-:-:S03]  /*0070*/  SGXT R3, R3, 0x1 ;  /* 0x000000010303781a */ /* 0x000fc60000000200 */
[----:B------:R-:W-:-:S04]  /*0080*/  IMAD R0, R5, 0x100, R0 ;  /* 0x0000010005007824 */ /* 0x000fc800078e0200 */
[C---:B------:R-:W-:Y:S01]  /*0090*/  VIADD R2, R0.reuse, 0x1 ;  /* 0x0000000100027836 */ /* 0x040fe20000000000 */
[----:B------:R-:W-:Y:S02]  /*00a0*/  LEA.HI R5, R3, R0, RZ, 0x3 ;  /* 0x0000000003057211 */ /* 0x000fe400078f18ff */
[----:B------:R-:W-:Y:S02]  /*00b0*/  ISETP.GE.AND P0, PT, R0, 0x400, PT ;  /* 0x000004000000780c */ /* 0x000fe40003f06270 */
[----:B------:R-:W-:Y:S02]  /*00c0*/  SHF.R.S32.HI R6, RZ, 0x3, R5 ;  /* 0x00000003ff067819 */ /* 0x000fe40000011405 */
[----:B------:R-:W-:Y:S02]  /*00d0*/  LOP3.LUT R7, R5, 0xfffffff8, RZ, 0xc0, !PT ;  /* 0xfffffff805077812 */ /* 0x000fe400078ec0ff */
[----:B------:R-:W-:Y:S02]  /*00e0*/  LEA.HI R4, R6, R6, RZ, 0x3 ;  /* 0x0000000606047211 */ /* 0x000fe400078f18ff */
[----:B------:R-:W-:-:S02]  /*00f0*/  IADD3 R7, R0, -0x2, -R7 ;  /* 0xfffffffe00077810 */ /* 0x000fc40007ffe807 */
[----:B------:R-:W-:Y:S02]  /*0100*/  LOP3.LUT R9, R4, 0xfffffff8, RZ, 0xc0, !PT ;  /* 0xfffffff804097812 */ /* 0x000fe400078ec0ff */
[----:B------:R-:W-:Y:S02]  /*0110*/  LEA.HI R4, R3, R2, RZ, 0x3 ;  /* 0x0000000203047211 */ /* 0x000fe400078f18ff */
[----:B------:R-:W-:Y:S02]  /*0120*/  IADD3 R9, R6, -0x2, -R9 ;  /* 0xfffffffe06097810 */ /* 0x000fe40007ffe809 */
[----:B------:R-:W-:Y:S02]  /*0130*/  LOP3.LUT R5, R4, 0xfffffff8, RZ, 0xc0, !PT ;  /* 0xfffffff804057812 */ /* 0x000fe400078ec0ff */
[----:B------:R-:W-:Y:S02]  /*0140*/  IABS R9, R9 ;  /* 0x0000000900097213 */ /* 0x000fe40000000000 */
[----:B------:R-:W-:-:S02]  /*0150*/  IADD3 R5, R2, -0x2, -R5 ;  /* 0xfffffffe02057810 */ /* 0x000fc40007ffe805 */
[----:B------:R-:W-:Y:S01]  /*0160*/  IABS R4, R7 ;  /* 0x0000000700047213 */ /* 0x000fe20000000000 */
[----:B------:R-:W-:Y:S01]  /*0170*/  IMAD.MOV.U32 R2, RZ, RZ, R9 ;  /* 0x000000ffff027224 */ /* 0x000fe200078e0009 */
[----:B------:R-:W-:Y:S02]  /*0180*/  IABS R5, R5 ;  /* 0x0000000500057213 */ /* 0x000fe40000000000 */
[----:B------:R-:W-:Y:S01]  /*0190*/  LEA.HI R3, R3, R0, RZ, 0x6 ;  /* 0x0000000003037211 */ /* 0x000fe200078f30ff */
[----:B------:R-:W-:Y:S02]  /*01a0*/  VIADD R2, R2, 0xfffffffd ;  /* 0xfffffffd02027836 */ /* 0x000fe40000000000 */
[----:B------:R-:W-:Y:S01]  /*01b0*/  VIADD R4, R4, 0xfffffffd ;  /* 0xfffffffd04047836 */ /* 0x000fe20000000000 */
[----:B------:R-:W-:Y:S02]  /*01c0*/  SHF.R.S32.HI R3, RZ, 0x6, R3 ;  /* 0x00000006ff037819 */ /* 0x000fe40000011403 */
[----:B------:R-:W-:Y:S01]  /*01d0*/  IABS R6, R2 ;  /* 0x0000000200067213 */ /* 0x000fe20000000000 */
[----:B------:R-:W-:Y:S01]  /*01e0*/  VIADD R2, R5, 0xfffffffd ;  /* 0xfffffffd05027836 */ /* 0x000fe20000000000 */
[----:B------:R-:W-:Y:S01]  /*01f0*/  IABS R9, R4 ;  /* 0x0000000400097213 */ /* 0x000fe20000000000 */
[----:B------:R-:W-:-:S02]  /*0200*/  IMAD.SHL.U32 R3, R3, 0x10, RZ ;  /* 0x0000001003037824 */ /* 0x000fc400078e00ff */
[----:B------:R-:W-:Y:S01]  /*0210*/  IMAD.MOV.U32 R4, RZ, RZ, R6 ;  /* 0x000000ffff047224 */ /* 0x000fe200078e0006 */
[----:B------:R-:W-:Y:S02]  /*0220*/  IABS R6, R2 ;  /* 0x0000000200067213 */ /* 0x000fe40000000000 */
[----:B------:R-:W-:Y:S01]  /*0230*/  SHF.R.S32.HI R5, RZ, 0x1f, R9 ;  /* 0x0000001fff057819 */ /* 0x000fe20000011409 */
[----:B------:R-:W-:Y:S01]  /*0240*/  IMAD.U32 R4, R4, -0x4, RZ ;  /* 0xfffffffc04047824 */ /* 0x000fe200078e00ff */
[----:B------:R-:W-:-:S04]  /*0250*/  SHF.R.S32.HI R7, RZ, 0x1f, R3 ;  /* 0x0000001fff077819 */ /* 0x000fc80000011403 */
[CC--:B------:R-:W-:Y:S02]  /*0260*/  IADD3 R9, P1, P2, R4.reuse, R3.reuse, -R9 ;  /* 0x0000000304097210 */ /* 0x0c0fe40007a3e809 */
[----:B------:R-:W-:Y:S02]  /*0270*/  IADD3 R8, P3, P4, R4, R3, -R6 ;  /* 0x0000000304087210 */ /* 0x000fe40007c7e806 */
[----:B------:R-:W-:Y:S02]  /*0280*/  SHF.R.S32.HI R2, RZ, 0x1f, R4 ;  /* 0x0000001fff027819 */ /* 0x000fe40000011404 */
[----:B------:R-:W-:Y:S02]  /*0290*/  SHF.R.S32.HI R3, RZ, 0x1f, R6 ;  /* 0x0000001fff037819 */ /* 0x000fe40000011406 */
[CC--:B------:R-:W-:Y:S02]  /*02a0*/  IADD3.X R10, R2.reuse, R7.reuse, ~R5, P1, P2 ;  /* 0x00000007020a7210 */ /* 0x0c0fe40000fe4c05 */
[----:B------:R-:W-:-:S02]  /*02b0*/  IADD3.X R3, R2, R7, ~R3, P3, P4 ;  /* 0x0000000702037210 */ /* 0x000fc40001fe8c03 */
[C---:B------:R-:W-:Y:S02]  /*02c0*/  LEA R4, P1, R9.reuse, UR4, 0x2 ;  /* 0x0000000409047c11 */ /* 0x040fe4000f8210ff */
[C---:B------:R-:W-:Y:S02]  /*02d0*/  LEA R6, P2, R8.reuse, UR4, 0x2 ;  /* 0x0000000408067c11 */ /* 0x040fe4000f8410ff */
[----:B------:R-:W-:Y:S02]  /*02e0*/  LEA.HI.X R5, R9, UR5, R10, 0x2, P1 ;  /* 0x0000000509057c11 */ /* 0x000fe400088f140a */
[----:B------:R-:W-:Y:S02]  /*02f0*/  LEA.HI.X R7, R8, UR5, R3, 0x2, P2 ;  /* 0x0000000508077c11 */ /* 0x000fe400090f1403 */
[----:B------:R-:W-:Y:S01]  /*0300*/  CS2R R8, SRZ ;  /* 0x0000000000087805 */ /* 0x000fe2000001ff00 */
[----:B------:R-:W-:Y:S01]  /*0310*/  ULDC.64 UR4, c[0x0][0x208] ;  /* 0x0000820000047ab9 */ /* 0x000fe20000000a00 */
[----:B------:R-:W1:Y:S04]  /*0320*/  LDC.64 R2, c[0x0][0x218] ;  /* 0x00008600ff027b82 */ /* 0x000e680000000a00 */
[----:B------:R2:W5:Y:S04]  /*0330*/  @!P0 LDG.E.EL R8, desc[UR4][R4.64+0x3c] ;  /* 0x00003c0404088981 */ /* 0x000568000c2e1900 */
[----:B------:R2:W5:Y:S01]  /*0340*/  @!P0 LDG.E.EL R9, desc[UR4][R6.64+0x3c] ;  /* 0x00003c0406098981 */ /* 0x000562000c2e1900 */
[----:B-1----:R-:W-:Y:S01]  /*0350*/  IMAD.WIDE R2, R0, 0x4, R2 ;  /* 0x0000000400027825 */ /* 0x002fe200078e0202 */
[----:B--2---:R-:W-:Y:S06]  /*0360*/  @P0 EXIT ;  /* 0x000000000000094d */ /* 0x004fec0003800000 */
[----:B-----5:R-:W-:Y:S01]  /*0370*/  STG.E.64 desc[UR4][R2.64], R8 ;  /* 0x0000000802007986 */ /* 0x020fe2000c101b04 */
[----:B------:R-:W-:Y:S05]  /*0380*/  EXIT ;  /* 0x000000000000794d */ /* 0x000fea0003800000 */
.L_x_0:
[----:B------:R-:W-:-:S00]  /*0390*/  BRA `(.L_x_0) ;  /* 0xfffffffc00fc7947 */ /* 0x000fc0000383ffff */
[----:B------:R-:W-:-:S00]  /*03a0*/  NOP ;  /* 0x0000000000007918 */ /* 0x000fc00000000000 */
        /* <DEDUP_REMOVED lines=13> */
.L_x_1:


//--------------------- .nv.constant0.triton_poi_fused_reflection_pad2d_0 --------------------------
	.section	.nv.constant0.triton_poi_fused_reflection_pad2d_0,"a",@progbits
	.sectionflags	@""
	.align	4
.nv.constant0.triton_poi_fused_reflection_pad2d_0:
	.zero		548
